//
// Generated by NVIDIA NVVM Compiler
//
// Compiler Build ID: CL-36424714
// Cuda compilation tools, release 13.0, V13.0.88
// Based on NVVM 20.0.0
//

.version 9.0
.target sm_100
.address_size 64

	// .globl	cuda_diffusion

.visible .entry cuda_diffusion(
	.param .u64 .ptr .align 1 cuda_diffusion_param_0,
	.param .u32 cuda_diffusion_param_1,
	.param .u16 cuda_diffusion_param_2,
	.param .u64 .ptr .align 1 cuda_diffusion_param_3,
	.param .u64 .ptr .align 1 cuda_diffusion_param_4,
	.param .u64 .ptr .align 1 cuda_diffusion_param_5,
	.param .u64 .ptr .align 1 cuda_diffusion_param_6
)
{
	.reg .pred 	%p<2>;
	.reg .b16 	%rs<2>;
	.reg .b32 	%r<13>;
	.reg .b32 	%f<23>;
	.reg .b64 	%rd<23>;

	ld.param.u64 	%rd1, [cuda_diffusion_param_0];
	ld.param.u32 	%r2, [cuda_diffusion_param_1];
	ld.param.u16 	%rs1, [cuda_diffusion_param_2];
	ld.param.u64 	%rd2, [cuda_diffusion_param_3];
	ld.param.u64 	%rd3, [cuda_diffusion_param_4];
	ld.param.u64 	%rd4, [cuda_diffusion_param_5];
	ld.param.u64 	%rd5, [cuda_diffusion_param_6];
	mov.u32 	%r3, %ctaid.x;
	mov.u32 	%r4, %nctaid.y;
	mov.u32 	%r5, %ctaid.y;
	mad.lo.s32 	%r6, %r3, %r4, %r5;
	mov.u32 	%r7, %ntid.x;
	mov.u32 	%r8, %tid.x;
	mad.lo.s32 	%r1, %r6, %r7, %r8;
	setp.ge.s32 	%p1, %r1, %r2;
	@%p1 bra 	$L__BB0_2;
	cvta.to.global.u64 	%rd6, %rd1;
	cvta.to.global.u64 	%rd7, %rd2;
	cvta.to.global.u64 	%rd8, %rd3;
	cvta.to.global.u64 	%rd9, %rd5;
	cvta.to.global.u64 	%rd10, %rd4;
	mul.wide.s32 	%rd11, %r1, 4;
	add.s64 	%rd12, %rd6, %rd11;
	ld.global.u32 	%r9, [%rd12];
	cvt.u32.u16 	%r10, %rs1;
	sub.s32 	%r11, %r9, %r10;
	shl.b32 	%r12, %r9, 2;
	mul.wide.s32 	%rd13, %r9, 4;
	add.s64 	%rd14, %rd7, %rd13;
	ld.global.f32 	%f1, [%rd14];
	mul.wide.u32 	%rd15, %r10, 4;
	add.s64 	%rd16, %rd14, %rd15;
	ld.global.f32 	%f2, [%rd16];
	sub.f32 	%f3, %f2, %f1;
	mul.wide.s32 	%rd17, %r12, 4;
	add.s64 	%rd18, %rd8, %rd17;
	ld.global.f32 	%f4, [%rd18];
	mul.wide.s32 	%rd19, %r11, 4;
	add.s64 	%rd20, %rd7, %rd19;
	ld.global.f32 	%f5, [%rd20];
	sub.f32 	%f6, %f5, %f1;
	ld.global.f32 	%f7, [%rd18+4];
	mul.f32 	%f8, %f6, %f7;
	fma.rn.f32 	%f9, %f3, %f4, %f8;
	ld.global.f32 	%f10, [%rd14+4];
	sub.f32 	%f11, %f10, %f1;
	ld.global.f32 	%f12, [%rd18+8];
	fma.rn.f32 	%f13, %f11, %f12, %f9;
	ld.global.f32 	%f14, [%rd14+-4];
	sub.f32 	%f15, %f14, %f1;
	ld.global.f32 	%f16, [%rd18+12];
	fma.rn.f32 	%f17, %f15, %f16, %f13;
	add.f32 	%f18, %f1, %f17;
	st.global.f32 	[%rd14], %f18;
	add.s64 	%rd21, %rd9, %rd13;
	ld.global.f32 	%f19, [%rd21];
	add.f32 	%f20, %f18, %f19;
	st.global.f32 	[%rd14], %f20;
	add.s64 	%rd22, %rd10, %rd13;
	ld.global.f32 	%f21, [%rd22];
	mul.f32 	%f22, %f20, %f21;
	st.global.f32 	[%rd14], %f22;
$L__BB0_2:
	ret;

}


// ===== COMPILED SASS (sm_100) =====

	.target	sm_100

	.elftype	@"ET_EXEC"


//--------------------- .note.nv.tkinfo           --------------------------
	.section	.note.nv.tkinfo,"",@"SHT_NOTE"
	.sectionflags	@"SHF_NOTE_NV_TKINFO"
	.tkinfo
        /*0018*/ 	.word	0x00000002
        /*0030*/ 	.string	""
        /*0030*/ 	.string	"ptxas"
        /*0030*/ 	.string	"Cuda compilation tools, release 13.0, V13.0.88"
        /*0030*/ 	.string	"Build cuda_13.0.r13.0/compiler.36424714_0"
        /*0030*/ 	.string	"-arch sm_100 -m 64 "



//--------------------- .note.nv.cuinfo           --------------------------
	.section	.note.nv.cuinfo,"",@"SHT_NOTE"
	.sectionflags	@"SHF_NOTE_NV_CUINFO"
        /*0018*/ 	.short	0x0002
        /*001a*/ 	.short	0x0064
        /*001c*/ 	.short	0x0082
	.zero		2


//--------------------- .nv.info                  --------------------------
	.section	.nv.info,"",@"SHT_CUDA_INFO"
	.align	4


	//----- nvinfo : EIATTR_REGCOUNT
	.align		4
        /*0000*/ 	.byte	0x04, 0x2f
        /*0002*/ 	.short	(.L_1 - .L_0)
	.align		4
.L_0:
        /*0004*/ 	.word	index@(cuda_diffusion)
        /*0008*/ 	.word	0x00000016


	//----- nvinfo : EIATTR_FRAME_SIZE
	.align		4
.L_1:
        /*000c*/ 	.byte	0x04, 0x11
        /*000e*/ 	.short	(.L_3 - .L_2)
	.align		4
.L_2:
        /*0010*/ 	.word	index@(cuda_diffusion)
        /*0014*/ 	.word	0x00000000


	//----- nvinfo : EIATTR_MIN_STACK_SIZE
	.align		4
.L_3:
        /*0018*/ 	.byte	0x04, 0x12
        /*001a*/ 	.short	(.L_5 - .L_4)
	.align		4
.L_4:
        /*001c*/ 	.word	index@(cuda_diffusion)
        /*0020*/ 	.word	0x00000000
.L_5:


//--------------------- .nv.compat                --------------------------
	.section	.nv.compat,"",@"SHT_CUDA_COMPAT_INFO"
	.align	4
        /*0000*/ 	.byte	0x02, 0x09, 0x00, 0x00, 0x02, 0x02, 0x01, 0x00, 0x02, 0x05, 0x05, 0x00, 0x03, 0x07, 0x01, 0x01
        /*0010*/ 	.byte	0x02, 0x03, 0x00, 0x00, 0x02, 0x06, 0x01, 0x00, 0x04, 0x0b, 0x08, 0x00, 0x09, 0x00, 0x00, 0x00
        /*0020*/ 	.byte	0x00, 0x00, 0x00, 0x00


//--------------------- .nv.info.cuda_diffusion   --------------------------
	.section	.nv.info.cuda_diffusion,"",@"SHT_CUDA_INFO"
	.sectionflags	@""
	.align	4


	//----- nvinfo : EIATTR_CUDA_API_VERSION
	.align		4
        /*0000*/ 	.byte	0x04, 0x37
        /*0002*/ 	.short	(.L_7 - .L_6)
.L_6:
        /*0004*/ 	.word	0x00000082


	//----- nvinfo : EIATTR_KPARAM_INFO
	.align		4
.L_7:
        /*0008*/ 	.byte	0x04, 0x17
        /*000a*/ 	.short	(.L_9 - .L_8)
.L_8:
        /*000c*/ 	.word	0x00000000
        /*0010*/ 	.short	0x0006
        /*0012*/ 	.short	0x0028
        /*0014*/ 	.byte	0x00, 0xf5, 0x21, 0x00


	//----- nvinfo : EIATTR_KPARAM_INFO
	.align		4
.L_9:
        /*0018*/ 	.byte	0x04, 0x17
        /*001a*/ 	.short	(.L_11 - .L_10)
.L_10:
        /*001c*/ 	.word	0x00000000
        /*0020*/ 	.short	0x0005
        /*0022*/ 	.short	0x0020
        /*0024*/ 	.byte	0x00, 0xf5, 0x21, 0x00


	//----- nvinfo : EIATTR_KPARAM_INFO
	.align		4
.L_11:
        /*0028*/ 	.byte	0x04, 0x17
        /*002a*/ 	.short	(.L_13 - .L_12)
.L_12:
        /*002c*/ 	.word	0x00000000
        /*0030*/ 	.short	0x0004
        /*0032*/ 	.short	0x0018
        /*0034*/ 	.byte	0x00, 0xf5, 0x21, 0x00


	//----- nvinfo : EIATTR_KPARAM_INFO
	.align		4
.L_13:
        /*0038*/ 	.byte	0x04, 0x17
        /*003a*/ 	.short	(.L_15 - .L_14)
.L_14:
        /*003c*/ 	.word	0x00000000
        /*0040*/ 	.short	0x0003
        /*0042*/ 	.short	0x0010
        /*0044*/ 	.byte	0x00, 0xf5, 0x21, 0x00


	//----- nvinfo : EIATTR_KPARAM_INFO
	.align		4
.L_15:
        /*0048*/ 	.byte	0x04, 0x17
        /*004a*/ 	.short	(.L_17 - .L_16)
.L_16:
        /*004c*/ 	.word	0x00000000
        /*0050*/ 	.short	0x0002
        /*0052*/ 	.short	0x000c
        /*0054*/ 	.byte	0x00, 0xf0, 0x09, 0x00


	//----- nvinfo : EIATTR_KPARAM_INFO
	.align		4
.L_17:
        /*0058*/ 	.byte	0x04, 0x17
        /*005a*/ 	.short	(.L_19 - .L_18)
.L_18:
        /*005c*/ 	.word	0x00000000
        /*0060*/ 	.short	0x0001
        /*0062*/ 	.short	0x0008
        /*0064*/ 	.byte	0x00, 0xf0, 0x11, 0x00


	//----- nvinfo : EIATTR_KPARAM_INFO
	.align		4
.L_19:
        /*0068*/ 	.byte	0x04, 0x17
        /*006a*/ 	.short	(.L_21 - .L_20)
.L_20:
        /*006c*/ 	.word	0x00000000
        /*0070*/ 	.short	0x0000
        /*0072*/ 	.short	0x0000
        /*0074*/ 	.byte	0x00, 0xf5, 0x21, 0x00


	//----- nvinfo : EIATTR_SPARSE_MMA_MASK
	.align		4
.L_21:
        /*0078*/ 	.byte	0x03, 0x50
        /*007a*/ 	.short	0x0000


	//----- nvinfo : EIATTR_MAXREG_COUNT
	.align		4
        /*007c*/ 	.byte	0x03, 0x1b
        /*007e*/ 	.short	0x00ff


	//----- nvinfo : EIATTR_MERCURY_ISA_VERSION
	.align		4
        /*0080*/ 	.byte	0x03, 0x5f
        /*0082*/ 	.short	0x0101


	//----- nvinfo : EIATTR_VRC_CTA_INIT_COUNT
	.align		4
        /*0084*/ 	.byte	0x02, 0x4a
	.zero		1
	.zero		1


	//----- nvinfo : EIATTR_EXIT_INSTR_OFFSETS
	.align		4
        /*0088*/ 	.byte	0x04, 0x1c
        /*008a*/ 	.short	(.L_23 - .L_22)


	//   ....[0]....
.L_22:
        /*008c*/ 	.word	0x000000a0


	//   ....[1]....
        /*0090*/ 	.word	0x00000360


	//----- nvinfo : EIATTR_CBANK_PARAM_SIZE
	.align		4
.L_23:
        /*0094*/ 	.byte	0x03, 0x19
        /*0096*/ 	.short	0x0030


	//----- nvinfo : EIATTR_PARAM_CBANK
	.align		4
        /*0098*/ 	.byte	0x04, 0x0a
        /*009a*/ 	.short	(.L_25 - .L_24)
	.align		4
.L_24:
        /*009c*/ 	.word	index@(.nv.constant0.cuda_diffusion)
        /*00a0*/ 	.short	0x0380
        /*00a2*/ 	.short	0x0030


	//----- nvinfo : EIATTR_SW_WAR
	.align		4
.L_25:
        /*00a4*/ 	.byte	0x04, 0x36
        /*00a6*/ 	.short	(.L_27 - .L_26)
.L_26:
        /*00a8*/ 	.word	0x00000008
.L_27:


//--------------------- .nv.callgraph             --------------------------
	.section	.nv.callgraph,"",@"SHT_CUDA_CALLGRAPH"
	.align	4
	.sectionentsize	8
	.align		4
        /*0000*/ 	.word	0x00000000
	.align		4
        /*0004*/ 	.word	0xffffffff
	.align		4
        /*0008*/ 	.word	0x00000000
	.align		4
        /*000c*/ 	.word	0xfffffffe
	.align		4
        /*0010*/ 	.word	0x00000000
	.align		4
        /*0014*/ 	.word	0xfffffffd
	.align		4
        /*0018*/ 	.word	0x00000000
	.align		4
        /*001c*/ 	.word	0xfffffffc


//--------------------- .text.cuda_diffusion      --------------------------
	.section	.text.cuda_diffusion,"ax",@progbits
	.align	128
        .global         cuda_diffusion
        .type           cuda_diffusion,@function
        .size           cuda_diffusion,(.L_x_1 - cuda_diffusion)
        .other          cuda_diffusion,@"STO_CUDA_ENTRY STV_DEFAULT"
cuda_diffusion:
.text.cuda_diffusion:
[----:B------:R-:W-:Y:S01]  /*0000*/  LDC R1, c[0x0][0x37c] ;  /* 0x0000df00ff017b82 */ /* 0x000fe20000000800 */
[----:B------:R-:W0:Y:S07]  /*0010*/  S2R R0, SR_TID.X ;  /* 0x0000000000007919 */ /* 0x000e2e0000002100 */
[----:B------:R-:W-:Y:S01]  /*0020*/  S2UR UR4, SR_CTAID.X ;  /* 0x00000000000479c3 */ /* 0x000fe20000002500 */
[----:B------:R-:W1:Y:S01]  /*0030*/  LDCU UR5, c[0x0][0x374] ;  /* 0x00006e80ff0577ac */ /* 0x000e620008000800 */
[----:B------:R-:W2:Y:S06]  /*0040*/  LDCU UR7, c[0x0][0x388] ;  /* 0x00007100ff0777ac */ /* 0x000eac0008000800 */
[----:B------:R-:W1:Y:S08]  /*0050*/  S2UR UR6, SR_CTAID.Y ;  /* 0x00000000000679c3 */ /* 0x000e700000002600 */
[----:B------:R-:W0:Y:S01]  /*0060*/  LDC R3, c[0x0][0x360] ;  /* 0x0000d800ff037b82 */ /* 0x000e220000000800 */
[----:B-1----:R-:W-:-:S06]  /*0070*/  UIMAD UR4, UR4, UR5, UR6 ;  /* 0x00000005040472a4 */ /* 0x002fcc000f8e0206 */
[----:B0-----:R-:W-:-:S05]  /*0080*/  IMAD R3, R3, UR4, R0 ;  /* 0x0000000403037c24 */ /* 0x001fca000f8e0200 */
[----:B--2---:R-:W-:-:S13]  /*0090*/  ISETP.GE.AND P0, PT, R3, UR7, PT ;  /* 0x0000000703007c0c */ /* 0x004fda000bf06270 */
[----:B------:R-:W-:Y:S05]  /*00a0*/  @P0 EXIT ;  /* 0x000000000000094d */ /* 0x000fea0003800000 */
[----:B------:R-:W0:Y:S01]  /*00b0*/  LDC.64 R4, c[0x0][0x380] ;  /* 0x0000e000ff047b82 */ /* 0x000e220000000a00 */
[----:B------:R-:W1:Y:S07]  /*00c0*/  LDCU.64 UR4, c[0x0][0x358] ;  /* 0x00006b00ff0477ac */ /* 0x000e6e0008000a00 */
[----:B------:R-:W2:Y:S08]  /*00d0*/  LDC R7, c[0x0][0x38c] ;  /* 0x0000e300ff077b82 */ /* 0x000eb00000000800 */
[----:B------:R-:W3:Y:S01]  /*00e0*/  LDC.64 R10, c[0x0][0x390] ;  /* 0x0000e400ff0a7b82 */ /* 0x000ee20000000a00 */
[----:B0-----:R-:W-:-:S07]  /*00f0*/  IMAD.WIDE R4, R3, 0x4, R4 ;  /* 0x0000000403047825 */ /* 0x001fce00078e0204 */
[----:B------:R-:W0:Y:S01]  /*0100*/  LDC.64 R8, c[0x0][0x398] ;  /* 0x0000e600ff087b82 */ /* 0x000e220000000a00 */
[----:B-1----:R1:W4:Y:S01]  /*0110*/  LDG.E R0, desc[UR4][R4.64] ;  /* 0x0000000404007981 */ /* 0x002322000c1e1900 */
[----:B--2---:R-:W-:-:S06]  /*0120*/  LOP3.LUT R7, R7, 0xffff, RZ, 0xc0, !PT ;  /* 0x0000ffff07077812 */ /* 0x004fcc00078ec0ff */
[----:B-1----:R-:W1:Y:S01]  /*0130*/  LDC.64 R4, c[0x0][0x3a8] ;  /* 0x0000ea00ff047b82 */ /* 0x002e620000000a00 */
[C---:B----4-:R-:W-:Y:S01]  /*0140*/  IADD3 R13, PT, PT, R0.reuse, -R7, RZ ;  /* 0x80000007000d7210 */ /* 0x050fe20007ffe0ff */
[C---:B---3--:R-:W-:Y:S01]  /*0150*/  IMAD.WIDE R2, R0.reuse, 0x4, R10 ;  /* 0x0000000400027825 */ /* 0x048fe200078e020a */
[----:B------:R-:W-:-:S03]  /*0160*/  SHF.L.U32 R15, R0, 0x2, RZ ;  /* 0x00000002000f7819 */ /* 0x000fc600000006ff */
[----:B------:R-:W-:Y:S01]  /*0170*/  IMAD.WIDE R10, R13, 0x4, R10 ;  /* 0x000000040d0a7825 */ /* 0x000fe200078e020a */
[----:B------:R-:W2:Y:S03]  /*0180*/  LDG.E R12, desc[UR4][R2.64] ;  /* 0x00000004020c7981 */ /* 0x000ea6000c1e1900 */
[----:B------:R-:W-:Y:S01]  /*0190*/  IMAD.WIDE.U32 R6, R7, 0x4, R2 ;  /* 0x0000000407067825 */ /* 0x000fe200078e0002 */
[----:B------:R-:W3:Y:S03]  /*01a0*/  LDG.E R17, desc[UR4][R2.64+0x4] ;  /* 0x0000040402117981 */ /* 0x000ee6000c1e1900 */
[----:B0-----:R-:W-:Y:S01]  /*01b0*/  IMAD.WIDE R8, R15, 0x4, R8 ;  /* 0x000000040f087825 */ /* 0x001fe200078e0208 */
[----:B------:R-:W2:Y:S04]  /*01c0*/  LDG.E R11, desc[UR4][R10.64] ;  /* 0x000000040a0b7981 */ /* 0x000ea8000c1e1900 */
[----:B------:R-:W4:Y:S04]  /*01d0*/  LDG.E R15, desc[UR4][R8.64+0x4] ;  /* 0x00000404080f7981 */ /* 0x000f28000c1e1900 */
[----:B------:R-:W5:Y:S04]  /*01e0*/  LDG.E R7, desc[UR4][R6.64] ;  /* 0x0000000406077981 */ /* 0x000f68000c1e1900 */
[----:B------:R-:W3:Y:S04]  /*01f0*/  LDG.E R13, desc[UR4][R8.64] ;  /* 0x00000004080d7981 */ /* 0x000ee8000c1e1900 */
[----:B------:R-:W3:Y:S04]  /*0200*/  LDG.E R16, desc[UR4][R8.64+0x8] ;  /* 0x0000080408107981 */ /* 0x000ee8000c1e1900 */
[----:B------:R-:W3:Y:S04]  /*0210*/  LDG.E R19, desc[UR4][R2.64+-0x4] ;  /* 0xfffffc0402137981 */ /* 0x000ee8000c1e1900 */
[----:B------:R-:W3:Y:S01]  /*0220*/  LDG.E R18, desc[UR4][R8.64+0xc] ;  /* 0x00000c0408127981 */ /* 0x000ee2000c1e1900 */
[----:B-1----:R-:W-:-:S04]  /*0230*/  IMAD.WIDE R4, R0, 0x4, R4 ;  /* 0x0000000400047825 */ /* 0x002fc800078e0204 */
[----:B--2---:R-:W-:-:S04]  /*0240*/  FADD R14, -R12, R11 ;  /* 0x0000000b0c0e7221 */ /* 0x004fc80000000100 */
[----:B----4-:R-:W-:Y:S01]  /*0250*/  FMUL R15, R14, R15 ;  /* 0x0000000f0e0f7220 */ /* 0x010fe20000400000 */
[C---:B-----5:R-:W-:Y:S01]  /*0260*/  FADD R10, -R12.reuse, R7 ;  /* 0x000000070c0a7221 */ /* 0x060fe20000000100 */
[----:B---3--:R-:W-:Y:S01]  /*0270*/  FADD R17, -R12, R17 ;  /* 0x000000110c117221 */ /* 0x008fe20000000100 */
[----:B------:R-:W0:Y:S02]  /*0280*/  LDC.64 R6, c[0x0][0x3a0] ;  /* 0x0000e800ff067b82 */ /* 0x000e240000000a00 */
[----:B------:R-:W-:-:S04]  /*0290*/  FFMA R10, R10, R13, R15 ;  /* 0x0000000d0a0a7223 */ /* 0x000fc8000000000f */
[----:B------:R-:W-:Y:S01]  /*02a0*/  FFMA R10, R17, R16, R10 ;  /* 0x00000010110a7223 */ /* 0x000fe2000000000a */
[----:B------:R-:W-:-:S04]  /*02b0*/  FADD R19, -R12, R19 ;  /* 0x000000130c137221 */ /* 0x000fc80000000100 */
[----:B------:R-:W-:-:S04]  /*02c0*/  FFMA R19, R19, R18, R10 ;  /* 0x0000001213137223 */ /* 0x000fc8000000000a */
[----:B------:R-:W-:-:S05]  /*02d0*/  FADD R19, R12, R19 ;  /* 0x000000130c137221 */ /* 0x000fca0000000000 */
[----:B------:R-:W-:Y:S04]  /*02e0*/  STG.E desc[UR4][R2.64], R19 ;  /* 0x0000001302007986 */ /* 0x000fe8000c101904 */
[----:B------:R-:W2:Y:S01]  /*02f0*/  LDG.E R4, desc[UR4][R4.64] ;  /* 0x0000000404047981 */ /* 0x000ea2000c1e1900 */
[----:B0-----:R-:W-:-:S04]  /*0300*/  IMAD.WIDE R6, R0, 0x4, R6 ;  /* 0x0000000400067825 */ /* 0x001fc800078e0206 */
[----:B--2---:R-:W-:-:S05]  /*0310*/  FADD R9, R19, R4 ;  /* 0x0000000413097221 */ /* 0x004fca0000000000 */
[----:B------:R-:W-:Y:S04]  /*0320*/  STG.E desc[UR4][R2.64], R9 ;  /* 0x0000000902007986 */ /* 0x000fe8000c101904 */
[----:B------:R-:W2:Y:S02]  /*0330*/  LDG.E R6, desc[UR4][R6.64] ;  /* 0x0000000406067981 */ /* 0x000ea4000c1e1900 */
[----:B--2---:R-:W-:-:S05]  /*0340*/  FMUL R11, R9, R6 ;  /* 0x00000006090b7220 */ /* 0x004fca0000400000 */
[----:B------:R-:W-:Y:S01]  /*0350*/  STG.E desc[UR4][R2.64], R11 ;  /* 0x0000000b02007986 */ /* 0x000fe2000c101904 */
[----:B------:R-:W-:Y:S05]  /*0360*/  EXIT ;  /* 0x000000000000794d */ /* 0x000fea0003800000 */
.L_x_0:
[----:B------:R-:W-:-:S00]  /*0370*/  BRA `(.L_x_0) ;  /* 0xfffffffc00fc7947 */ /* 0x000fc0000383ffff */
[----:B------:R-:W-:-:S00]  /*0380*/  NOP ;  /* 0x0000000000007918 */ /* 0x000fc00000000000 */
[----:B------:R-:W-:-:S00]  /*0390*/  NOP ;  /* 0x0000000000007918 */ /* 0x000fc00000000000 */
[----:B------:R-:W-:-:S00]  /*03a0*/  NOP ;  /* 0x0000000000007918 */ /* 0x000fc00000000000 */
[----:B------:R-:W-:-:S00]  /*03b0*/  NOP ;  /* 0x0000000000007918 */ /* 0x000fc00000000000 */
[----:B------:R-:W-:-:S00]  /*03c0*/  NOP ;  /* 0x0000000000007918 */ /* 0x000fc00000000000 */
[----:B------:R-:W-:-:S00]  /*03d0*/  NOP ;  /* 0x0000000000007918 */ /* 0x000fc00000000000 */
[----:B------:R-:W-:-:S00]  /*03e0*/  NOP ;  /* 0x0000000000007918 */ /* 0x000fc00000000000 */
[----:B------:R-:W-:-:S00]  /*03f0*/  NOP ;  /* 0x0000000000007918 */ /* 0x000fc00000000000 */
.L_x_1:


//--------------------- .nv.shared.reserved.0     --------------------------
	.section	.nv.shared.reserved.0,"aw",@nobits
	.weak		__nv_reservedSMEM_offset_0_alias
	.size		__nv_reservedSMEM_offset_0_alias, 0, 64
	.other		__nv_reservedSMEM_offset_0_alias,@"STO_CUDA_RESERVED_SHARED STV_DEFAULT"
__nv_reservedSMEM_offset_0_alias:
	.zero		0
	.zero		64


//--------------------- .nv.constant0.cuda_diffusion --------------------------
	.section	.nv.constant0.cuda_diffusion,"a",@progbits
	.sectionflags	@""
	.align	4
.nv.constant0.cuda_diffusion:
	.zero		944


//--------------------- SYMBOLS --------------------------

	.type		.nv.reservedSmem.offset0,@object
	.size		.nv.reservedSmem.offset0,0x4
